//
// Generated by NVIDIA NVVM Compiler
//
// Compiler Build ID: CL-36424714
// Cuda compilation tools, release 13.0, V13.0.88
// Based on NVVM 20.0.0
//

.version 9.0
.target sm_100
.address_size 64

	// .globl	_Z12vecAddKernelPiS_iS_

.visible .entry _Z12vecAddKernelPiS_iS_(
	.param .u64 .ptr .align 1 _Z12vecAddKernelPiS_iS__param_0,
	.param .u64 .ptr .align 1 _Z12vecAddKernelPiS_iS__param_1,
	.param .u32 _Z12vecAddKernelPiS_iS__param_2,
	.param .u64 .ptr .align 1 _Z12vecAddKernelPiS_iS__param_3
)
{
	.reg .pred 	%p<2>;
	.reg .b32 	%r<9>;
	.reg .b64 	%rd<11>;

	ld.param.u64 	%rd1, [_Z12vecAddKernelPiS_iS__param_0];
	ld.param.u64 	%rd2, [_Z12vecAddKernelPiS_iS__param_1];
	ld.param.u32 	%r2, [_Z12vecAddKernelPiS_iS__param_2];
	ld.param.u64 	%rd3, [_Z12vecAddKernelPiS_iS__param_3];
	mov.u32 	%r3, %tid.x;
	mov.u32 	%r4, %ctaid.x;
	mov.u32 	%r5, %ntid.x;
	mad.lo.s32 	%r1, %r4, %r5, %r3;
	setp.ge.s32 	%p1, %r1, %r2;
	@%p1 bra 	$L__BB0_2;
	cvta.to.global.u64 	%rd4, %rd1;
	cvta.to.global.u64 	%rd5, %rd2;
	cvta.to.global.u64 	%rd6, %rd3;
	mul.wide.s32 	%rd7, %r1, 4;
	add.s64 	%rd8, %rd4, %rd7;
	ld.global.u32 	%r6, [%rd8];
	add.s64 	%rd9, %rd5, %rd7;
	ld.global.u32 	%r7, [%rd9];
	add.s32 	%r8, %r7, %r6;
	add.s64 	%rd10, %rd6, %rd7;
	st.global.u32 	[%rd10], %r8;
$L__BB0_2:
	ret;

}


// ===== COMPILED SASS (sm_100) =====

	.target	sm_100

	.elftype	@"ET_EXEC"


//--------------------- .note.nv.tkinfo           --------------------------
	.section	.note.nv.tkinfo,"",@"SHT_NOTE"
	.sectionflags	@"SHF_NOTE_NV_TKINFO"
	.tkinfo
        /*0018*/ 	.word	0x00000002
        /*0030*/ 	.string	""
        /*0030*/ 	.string	"ptxas"
        /*0030*/ 	.string	"Cuda compilation tools, release 13.0, V13.0.88"
        /*0030*/ 	.string	"Build cuda_13.0.r13.0/compiler.36424714_0"
        /*0030*/ 	.string	"-arch sm_100 -m 64 "



//--------------------- .note.nv.cuinfo           --------------------------
	.section	.note.nv.cuinfo,"",@"SHT_NOTE"
	.sectionflags	@"SHF_NOTE_NV_CUINFO"
        /*0018*/ 	.short	0x0002
        /*001a*/ 	.short	0x0064
        /*001c*/ 	.short	0x0082
	.zero		2


//--------------------- .nv.info                  --------------------------
	.section	.nv.info,"",@"SHT_CUDA_INFO"
	.align	4


	//----- nvinfo : EIATTR_REGCOUNT
	.align		4
        /*0000*/ 	.byte	0x04, 0x2f
        /*0002*/ 	.short	(.L_1 - .L_0)
	.align		4
.L_0:
        /*0004*/ 	.word	index@(_Z12vecAddKernelPiS_iS_)
        /*0008*/ 	.word	0x0000000c


	//----- nvinfo : EIATTR_FRAME_SIZE
	.align		4
.L_1:
        /*000c*/ 	.byte	0x04, 0x11
        /*000e*/ 	.short	(.L_3 - .L_2)
	.align		4
.L_2:
        /*0010*/ 	.word	index@(_Z12vecAddKernelPiS_iS_)
        /*0014*/ 	.word	0x00000000


	//----- nvinfo : EIATTR_MIN_STACK_SIZE
	.align		4
.L_3:
        /*0018*/ 	.byte	0x04, 0x12
        /*001a*/ 	.short	(.L_5 - .L_4)
	.align		4
.L_4:
        /*001c*/ 	.word	index@(_Z12vecAddKernelPiS_iS_)
        /*0020*/ 	.word	0x00000000
.L_5:


//--------------------- .nv.compat                --------------------------
	.section	.nv.compat,"",@"SHT_CUDA_COMPAT_INFO"
	.align	4
        /*0000*/ 	.byte	0x02, 0x09, 0x00, 0x00, 0x02, 0x02, 0x01, 0x00, 0x02, 0x05, 0x05, 0x00, 0x03, 0x07, 0x01, 0x01
        /*0010*/ 	.byte	0x02, 0x03, 0x00, 0x00, 0x02, 0x06, 0x01, 0x00, 0x04, 0x0b, 0x08, 0x00, 0x09, 0x00, 0x00, 0x00
        /*0020*/ 	.byte	0x00, 0x00, 0x00, 0x00


//--------------------- .nv.info._Z12vecAddKernelPiS_iS_ --------------------------
	.section	.nv.info._Z12vecAddKernelPiS_iS_,"",@"SHT_CUDA_INFO"
	.sectionflags	@""
	.align	4


	//----- nvinfo : EIATTR_CUDA_API_VERSION
	.align		4
        /*0000*/ 	.byte	0x04, 0x37
        /*0002*/ 	.short	(.L_7 - .L_6)
.L_6:
        /*0004*/ 	.word	0x00000082


	//----- nvinfo : EIATTR_KPARAM_INFO
	.align		4
.L_7:
        /*0008*/ 	.byte	0x04, 0x17
        /*000a*/ 	.short	(.L_9 - .L_8)
.L_8:
        /*000c*/ 	.word	0x00000000
        /*0010*/ 	.short	0x0003
        /*0012*/ 	.short	0x0018
        /*0014*/ 	.byte	0x00, 0xf5, 0x21, 0x00


	//----- nvinfo : EIATTR_KPARAM_INFO
	.align		4
.L_9:
        /*0018*/ 	.byte	0x04, 0x17
        /*001a*/ 	.short	(.L_11 - .L_10)
.L_10:
        /*001c*/ 	.word	0x00000000
        /*0020*/ 	.short	0x0002
        /*0022*/ 	.short	0x0010
        /*0024*/ 	.byte	0x00, 0xf0, 0x11, 0x00


	//----- nvinfo : EIATTR_KPARAM_INFO
	.align		4
.L_11:
        /*0028*/ 	.byte	0x04, 0x17
        /*002a*/ 	.short	(.L_13 - .L_12)
.L_12:
        /*002c*/ 	.word	0x00000000
        /*0030*/ 	.short	0x0001
        /*0032*/ 	.short	0x0008
        /*0034*/ 	.byte	0x00, 0xf5, 0x21, 0x00


	//----- nvinfo : EIATTR_KPARAM_INFO
	.align		4
.L_13:
        /*0038*/ 	.byte	0x04, 0x17
        /*003a*/ 	.short	(.L_15 - .L_14)
.L_14:
        /*003c*/ 	.word	0x00000000
        /*0040*/ 	.short	0x0000
        /*0042*/ 	.short	0x0000
        /*0044*/ 	.byte	0x00, 0xf5, 0x21, 0x00


	//----- nvinfo : EIATTR_SPARSE_MMA_MASK
	.align		4
.L_15:
        /*0048*/ 	.byte	0x03, 0x50
        /*004a*/ 	.short	0x0000


	//----- nvinfo : EIATTR_MAXREG_COUNT
	.align		4
        /*004c*/ 	.byte	0x03, 0x1b
        /*004e*/ 	.short	0x00ff


	//----- nvinfo : EIATTR_MERCURY_ISA_VERSION
	.align		4
        /*0050*/ 	.byte	0x03, 0x5f
        /*0052*/ 	.short	0x0101


	//----- nvinfo : EIATTR_VRC_CTA_INIT_COUNT
	.align		4
        /*0054*/ 	.byte	0x02, 0x4a
	.zero		1
	.zero		1


	//----- nvinfo : EIATTR_EXIT_INSTR_OFFSETS
	.align		4
        /*0058*/ 	.byte	0x04, 0x1c
        /*005a*/ 	.short	(.L_17 - .L_16)


	//   ....[0]....
.L_16:
        /*005c*/ 	.word	0x00000070


	//   ....[1]....
        /*0060*/ 	.word	0x00000130


	//----- nvinfo : EIATTR_CBANK_PARAM_SIZE
	.align		4
.L_17:
        /*0064*/ 	.byte	0x03, 0x19
        /*0066*/ 	.short	0x0020


	//----- nvinfo : EIATTR_PARAM_CBANK
	.align		4
        /*0068*/ 	.byte	0x04, 0x0a
        /*006a*/ 	.short	(.L_19 - .L_18)
	.align		4
.L_18:
        /*006c*/ 	.word	index@(.nv.constant0._Z12vecAddKernelPiS_iS_)
        /*0070*/ 	.short	0x0380
        /*0072*/ 	.short	0x0020


	//----- nvinfo : EIATTR_SW_WAR
	.align		4
.L_19:
        /*0074*/ 	.byte	0x04, 0x36
        /*0076*/ 	.short	(.L_21 - .L_20)
.L_20:
        /*0078*/ 	.word	0x00000008
.L_21:


//--------------------- .nv.callgraph             --------------------------
	.section	.nv.callgraph,"",@"SHT_CUDA_CALLGRAPH"
	.align	4
	.sectionentsize	8
	.align		4
        /*0000*/ 	.word	0x00000000
	.align		4
        /*0004*/ 	.word	0xffffffff
	.align		4
        /*0008*/ 	.word	0x00000000
	.align		4
        /*000c*/ 	.word	0xfffffffe
	.align		4
        /*0010*/ 	.word	0x00000000
	.align		4
        /*0014*/ 	.word	0xfffffffd
	.align		4
        /*0018*/ 	.word	0x00000000
	.align		4
        /*001c*/ 	.word	0xfffffffc


//--------------------- .text._Z12vecAddKernelPiS_iS_ --------------------------
	.section	.text._Z12vecAddKernelPiS_iS_,"ax",@progbits
	.align	128
        .global         _Z12vecAddKernelPiS_iS_
        .type           _Z12vecAddKernelPiS_iS_,@function
        .size           _Z12vecAddKernelPiS_iS_,(.L_x_1 - _Z12vecAddKernelPiS_iS_)
        .other          _Z12vecAddKernelPiS_iS_,@"STO_CUDA_ENTRY STV_DEFAULT"
_Z12vecAddKernelPiS_iS_:
.text._Z12vecAddKernelPiS_iS_:
[----:B------:R-:W-:Y:S01]  /*0000*/  LDC R1, c[0x0][0x37c] ;  /* 0x0000df00ff017b82 */ /* 0x000fe20000000800 */
[----:B------:R-:W0:Y:S07]  /*0010*/  S2R R9, SR_TID.X ;  /* 0x0000000000097919 */ /* 0x000e2e0000002100 */
[----:B------:R-:W0:Y:S01]  /*0020*/  S2UR UR4, SR_CTAID.X ;  /* 0x00000000000479c3 */ /* 0x000e220000002500 */
[----:B------:R-:W1:Y:S07]  /*0030*/  LDCU UR5, c[0x0][0x390] ;  /* 0x00007200ff0577ac */ /* 0x000e6e0008000800 */
[----:B------:R-:W0:Y:S02]  /*0040*/  LDC R0, c[0x0][0x360] ;  /* 0x0000d800ff007b82 */ /* 0x000e240000000800 */
[----:B0-----:R-:W-:-:S05]  /*0050*/  IMAD R9, R0, UR4, R9 ;  /* 0x0000000400097c24 */ /* 0x001fca000f8e0209 */
[----:B-1----:R-:W-:-:S13]  /*0060*/  ISETP.GE.AND P0, PT, R9, UR5, PT ;  /* 0x0000000509007c0c */ /* 0x002fda000bf06270 */
[----:B------:R-:W-:Y:S05]  /*0070*/  @P0 EXIT ;  /* 0x000000000000094d */ /* 0x000fea0003800000 */
[----:B------:R-:W0:Y:S01]  /*0080*/  LDC.64 R2, c[0x0][0x380] ;  /* 0x0000e000ff027b82 */ /* 0x000e220000000a00 */
[----:B------:R-:W1:Y:S07]  /*0090*/  LDCU.64 UR4, c[0x0][0x358] ;  /* 0x00006b00ff0477ac */ /* 0x000e6e0008000a00 */
[----:B------:R-:W2:Y:S08]  /*00a0*/  LDC.64 R4, c[0x0][0x388] ;  /* 0x0000e200ff047b82 */ /* 0x000eb00000000a00 */
[----:B------:R-:W3:Y:S01]  /*00b0*/  LDC.64 R6, c[0x0][0x398] ;  /* 0x0000e600ff067b82 */ /* 0x000ee20000000a00 */
[----:B0-----:R-:W-:-:S06]  /*00c0*/  IMAD.WIDE R2, R9, 0x4, R2 ;  /* 0x0000000409027825 */ /* 0x001fcc00078e0202 */
[----:B-1----:R-:W4:Y:S01]  /*00d0*/  LDG.E R2, desc[UR4][R2.64] ;  /* 0x0000000402027981 */ /* 0x002f22000c1e1900 */
[----:B--2---:R-:W-:-:S06]  /*00e0*/  IMAD.WIDE R4, R9, 0x4, R4 ;  /* 0x0000000409047825 */ /* 0x004fcc00078e0204 */
[----:B------:R-:W4:Y:S01]  /*00f0*/  LDG.E R5, desc[UR4][R4.64] ;  /* 0x0000000404057981 */ /* 0x000f22000c1e1900 */
[----:B---3--:R-:W-:Y:S01]  /*0100*/  IMAD.WIDE R6, R9, 0x4, R6 ;  /* 0x0000000409067825 */ /* 0x008fe200078e0206 */
[----:B----4-:R-:W-:-:S05]  /*0110*/  IADD3 R9, PT, PT, R2, R5, RZ ;  /* 0x0000000502097210 */ /* 0x010fca0007ffe0ff */
[----:B------:R-:W-:Y:S01]  /*0120*/  STG.E desc[UR4][R6.64], R9 ;  /* 0x0000000906007986 */ /* 0x000fe2000c101904 */
[----:B------:R-:W-:Y:S05]  /*0130*/  EXIT ;  /* 0x000000000000794d */ /* 0x000fea0003800000 */
.L_x_0:
[----:B------:R-:W-:-:S00]  /*0140*/  BRA `(.L_x_0) ;  /* 0xfffffffc00fc7947 */ /* 0x000fc0000383ffff */
[----:B------:R-:W-:-:S00]  /*0150*/  NOP ;  /* 0x0000000000007918 */ /* 0x000fc00000000000 */
        /* <DEDUP_REMOVED lines=10> */
.L_x_1:


//--------------------- .nv.shared.reserved.0     --------------------------
	.section	.nv.shared.reserved.0,"aw",@nobits
	.weak		__nv_reservedSMEM_offset_0_alias
	.size		__nv_reservedSMEM_offset_0_alias, 0, 64
	.other		__nv_reservedSMEM_offset_0_alias,@"STO_CUDA_RESERVED_SHARED STV_DEFAULT"
__nv_reservedSMEM_offset_0_alias:
	.zero		0
	.zero		64


//--------------------- .nv.constant0._Z12vecAddKernelPiS_iS_ --------------------------
	.section	.nv.constant0._Z12vecAddKernelPiS_iS_,"a",@progbits
	.sectionflags	@""
	.align	4
.nv.constant0._Z12vecAddKernelPiS_iS_:
	.zero		928


//--------------------- SYMBOLS --------------------------

	.type		.nv.reservedSmem.offset0,@object
	.size		.nv.reservedSmem.offset0,0x4
